	.headerflags	@"EF_CUDA_TEXMODE_UNIFIED EF_CUDA_64BIT_ADDRESS EF_CUDA_ACCELERATORS EF_CUDA_SM90 EF_CUDA_VIRTUAL_SM(EF_CUDA_SM90)"
	.elftype	@"ET_EXEC"


//--------------------- .nv.info                  --------------------------
	.section	.nv.info,"",@"SHT_CUDA_INFO"
	.align	4


	//----- nvinfo : EIATTR_REGCOUNT
	.align		4
        /*0000*/ 	.byte	0x04, 0x2f
        /*0002*/ 	.short	(.L_1 - .L_0)
	.align		4
.L_0:
        /*0004*/ 	.word	index@(triton_poi_fused_2)
        /*0008*/ 	.word	0x0000001e


	//----- nvinfo : EIATTR_MIN_STACK_SIZE
	.align		4
.L_1:
        /*000c*/ 	.byte	0x04, 0x12
        /*000e*/ 	.short	(.L_3 - .L_2)
	.align		4
.L_2:
        /*0010*/ 	.word	index@(triton_poi_fused_2)
        /*0014*/ 	.word	0x00000000


	//----- nvinfo : EIATTR_FRAME_SIZE
	.align		4
.L_3:
        /*0018*/ 	.byte	0x04, 0x11
        /*001a*/ 	.short	(.L_5 - .L_4)
	.align		4
.L_4:
        /*001c*/ 	.word	index@(triton_poi_fused_2)
        /*0020*/ 	.word	0x00000000


	//----- nvinfo : EIATTR_MIN_STACK_SIZE
	.align		4
.L_5:
        /*0024*/ 	.byte	0x04, 0x12
        /*0026*/ 	.short	(.L_7 - .L_6)
	.align		4
.L_6:
        /*0028*/ 	.word	index@(triton_poi_fused_2)
        /*002c*/ 	.word	0x00000000
.L_7:


//--------------------- .nv.info.triton_poi_fused_2 --------------------------
	.section	.nv.info.triton_poi_fused_2,"",@"SHT_CUDA_INFO"
	.sectionflags	@""
	.align	4


	//----- nvinfo : EIATTR_CUDA_API_VERSION
	.align		4
        /*0000*/ 	.byte	0x04, 0x37
        /*0002*/ 	.short	(.L_9 - .L_8)
.L_8:
        /*0004*/ 	.word	0x0000007c


	//----- nvinfo : EIATTR_KPARAM_INFO
	.align		4
.L_9:
        /*0008*/ 	.byte	0x04, 0x17
        /*000a*/ 	.short	(.L_11 - .L_10)
.L_10:
        /*000c*/ 	.word	0x00000000
        /*0010*/ 	.short	0x0003
        /*0012*/ 	.short	0x0014
        /*0014*/ 	.byte	0x00, 0xf0, 0x11, 0x00


	//----- nvinfo : EIATTR_KPARAM_INFO
	.align		4
.L_11:
        /*0018*/ 	.byte	0x04, 0x17
        /*001a*/ 	.short	(.L_13 - .L_12)
.L_12:
        /*001c*/ 	.word	0x00000000
        /*0020*/ 	.short	0x0002
        /*0022*/ 	.short	0x0010
        /*0024*/ 	.byte	0x00, 0xf0, 0x11, 0x00


	//----- nvinfo : EIATTR_KPARAM_INFO
	.align		4
.L_13:
        /*0028*/ 	.byte	0x04, 0x17
        /*002a*/ 	.short	(.L_15 - .L_14)
.L_14:
        /*002c*/ 	.word	0x00000000
        /*0030*/ 	.short	0x0001
        /*0032*/ 	.short	0x0008
        /*0034*/ 	.byte	0x00, 0xf4, 0x21, 0x00


	//----- nvinfo : EIATTR_KPARAM_INFO
	.align		4
.L_15:
        /*0038*/ 	.byte	0x04, 0x17
        /*003a*/ 	.short	(.L_17 - .L_16)
.L_16:
        /*003c*/ 	.word	0x00000000
        /*0040*/ 	.short	0x0000
        /*0042*/ 	.short	0x0000
        /*0044*/ 	.byte	0x00, 0xf4, 0x21, 0x00


	//----- nvinfo : EIATTR_SPARSE_MMA_MASK
	.align		4
.L_17:
        /*0048*/ 	.byte	0x03, 0x50
        /*004a*/ 	.short	0x0000


	//----- nvinfo : EIATTR_MAXREG_COUNT
	.align		4
        /*004c*/ 	.byte	0x03, 0x1b
        /*004e*/ 	.short	0x00ff


	//----- nvinfo : EIATTR_EXIT_INSTR_OFFSETS
	.align		4
        /*0050*/ 	.byte	0x04, 0x1c
        /*0052*/ 	.short	(.L_19 - .L_18)


	//   ....[0]....
.L_18:
        /*0054*/ 	.word	0x00000690


	//   ....[1]....
        /*0058*/ 	.word	0x000006e0


	//----- nvinfo : EIATTR_REQNTID
	.align		4
.L_19:
        /*005c*/ 	.byte	0x04, 0x10
        /*005e*/ 	.short	(.L_21 - .L_20)
.L_20:
        /*0060*/ 	.word	0x00000080
        /*0064*/ 	.word	0x00000001
        /*0068*/ 	.word	0x00000001


	//----- nvinfo : EIATTR_CBANK_PARAM_SIZE
	.align		4
.L_21:
        /*006c*/ 	.byte	0x03, 0x19
        /*006e*/ 	.short	0x0018


	//----- nvinfo : EIATTR_PARAM_CBANK
	.align		4
        /*0070*/ 	.byte	0x04, 0x0a
        /*0072*/ 	.short	(.L_23 - .L_22)
	.align		4
.L_22:
        /*0074*/ 	.word	index@(.nv.constant0.triton_poi_fused_2)
        /*0078*/ 	.short	0x0210
        /*007a*/ 	.short	0x0018


	//----- nvinfo : EIATTR_SW_WAR
	.align		4
.L_23:
        /*007c*/ 	.byte	0x04, 0x36
        /*007e*/ 	.short	(.L_25 - .L_24)
.L_24:
        /*0080*/ 	.word	0x00000008
.L_25:


//--------------------- .nv.callgraph             --------------------------
	.section	.nv.callgraph,"",@"SHT_CUDA_CALLGRAPH"
	.align	4
	.sectionentsize	8
	.align		4
        /*0000*/ 	.word	0x00000000
	.align		4
        /*0004*/ 	.word	0xffffffff
	.align		4
        /*0008*/ 	.word	0x00000000
	.align		4
        /*000c*/ 	.word	0xfffffffe
	.align		4
        /*0010*/ 	.word	0x00000000
	.align		4
        /*0014*/ 	.word	0xfffffffd
	.align		4
        /*0018*/ 	.word	0x00000000
	.align		4
        /*001c*/ 	.word	0xfffffffc


//--------------------- .text.triton_poi_fused_2  --------------------------
	.section	.text.triton_poi_fused_2,"ax",@progbits
	.sectionflags	@"SHF_BARRIERS=1"
	.align	128
        .global         triton_poi_fused_2
        .type           triton_poi_fused_2,@function
        .size           triton_poi_fused_2,(.L_x_1 - triton_poi_fused_2)
        .other          triton_poi_fused_2,@"STO_CUDA_ENTRY STV_DEFAULT"
triton_poi_fused_2:
.text.triton_poi_fused_2:
[----:B------:R-:W0:Y:S01]  /*0000*/  LDC R1, c[0x0][0x28] ;  /* 0x00000a00ff017b82 */ /* 0x000e220000000800 */
[----:B------:R-:W1:Y:S07]  /*0010*/  S2R R15, SR_CTAID.X ;  /* 0x00000000000f7919 */ /* 0x000e6e0000002500 */
[----:B------:R-:W2:Y:S01]  /*0020*/  LDC.64 R16, c[0x0][0x210] ;  /* 0x00008400ff107b82 */ /* 0x000ea20000000a00 */
[----:B------:R-:W-:Y:S01]  /*0030*/  IMAD.MOV.U32 R14, RZ, RZ, RZ ;  /* 0x000000ffff0e7224 */ /* 0x000fe200078e00ff */
[----:B------:R-:W-:Y:S01]  /*0040*/  ULDC.64 UR6, c[0x0][0x208] ;  /* 0x0000820000067ab9 */ /* 0x000fe20000000a00 */
[----:B------:R-:W3:Y:S01]  /*0050*/  S2R R18, SR_TID.X ;  /* 0x0000000000127919 */ /* 0x000ee20000002100 */
[----:B------:R-:W4:Y:S01]  /*0060*/  S2R R19, SR_CTAID.Y ;  /* 0x0000000000137919 */ /* 0x000f220000002600 */
[----:B-1----:R-:W-:Y:S01]  /*0070*/  IMAD.SHL.U32 R15, R15, 0x10, RZ ;  /* 0x000000100f0f7824 */ /* 0x002fe200078e00ff */
[----:B---3--:R-:W-:-:S04]  /*0080*/  SHF.R.U32.HI R0, RZ, 0x4, R18 ;  /* 0x00000004ff007819 */ /* 0x008fc80000011612 */
[----:B------:R-:W-:Y:S01]  /*0090*/  LOP3.LUT R4, R15, 0xf, R18, 0xf8, !PT ;  /* 0x0000000f0f047812 */ /* 0x000fe200078ef812 */
[----:B----4-:R-:W-:Y:S01]  /*00a0*/  IMAD.SHL.U32 R19, R19, 0x40, RZ ;  /* 0x0000004013137824 */ /* 0x010fe200078e00ff */
[----:B------:R-:W-:Y:S02]  /*00b0*/  SGXT.U32 R0, R0, 0x3 ;  /* 0x000000030000781a */ /* 0x000fe40000000000 */
[----:B------:R-:W-:Y:S02]  /*00c0*/  ISETP.GE.AND P0, PT, R4, 0x9, PT ;  /* 0x000000090400780c */ /* 0x000fe40003f06270 */
[----:B------:R-:W-:Y:S02]  /*00d0*/  LOP3.LUT R3, R19, 0x8, R0, 0xfe, !PT ;  /* 0x0000000813037812 */ /* 0x000fe400078efe00 */
[----:B------:R-:W-:Y:S02]  /*00e0*/  LOP3.LUT R2, R19, R0, RZ, 0xfc, !PT ;  /* 0x0000000013027212 */ /* 0x000fe400078efcff */
[C---:B------:R-:W-:Y:S01]  /*00f0*/  ISETP.LT.AND P2, PT, R3.reuse, 0x900, !P0 ;  /* 0x000009000300780c */ /* 0x040fe20004741270 */
[--C-:B------:R-:W-:Y:S01]  /*0100*/  IMAD R3, R3, 0x9, R4.reuse ;  /* 0x0000000903037824 */ /* 0x100fe200078e0204 */
[----:B------:R-:W-:Y:S01]  /*0110*/  LOP3.LUT R6, R19, 0x10, R0, 0xfe, !PT ;  /* 0x0000001013067812 */ /* 0x000fe200078efe00 */
[----:B------:R-:W-:Y:S01]  /*0120*/  IMAD R5, R2, 0x9, R4 ;  /* 0x0000000902057824 */ /* 0x000fe200078e0204 */
[----:B------:R-:W-:-:S02]  /*0130*/  LOP3.LUT R7, R19, 0x18, R0, 0xfe, !PT ;  /* 0x0000001813077812 */ /* 0x000fc400078efe00 */
[----:B------:R-:W-:Y:S01]  /*0140*/  ISETP.LT.AND P1, PT, R2, 0x900, !P0 ;  /* 0x000009000200780c */ /* 0x000fe20004721270 */
[----:B--2---:R-:W-:Y:S01]  /*0150*/  IMAD.WIDE R2, R3, 0x4, R16 ;  /* 0x0000000403027825 */ /* 0x004fe200078e0210 */
[----:B------:R-:W-:Y:S02]  /*0160*/  ISETP.LT.AND P6, PT, R6, 0x900, !P0 ;  /* 0x000009000600780c */ /* 0x000fe400047c1270 */
[----:B------:R-:W-:Y:S02]  /*0170*/  LOP3.LUT R8, R19, 0x20, R0, 0xfe, !PT ;  /* 0x0000002013087812 */ /* 0x000fe400078efe00 */
[----:B------:R-:W-:Y:S01]  /*0180*/  ISETP.LT.AND P5, PT, R7, 0x900, !P0 ;  /* 0x000009000700780c */ /* 0x000fe200047a1270 */
[----:B------:R1:W2:Y:S01]  /*0190*/  @P2 LDG.E.EL R14, desc[UR6][R2.64] ;  /* 0x00000006020e2981 */ /* 0x0002a2000c2e1900 */
[----:B------:R-:W-:Y:S02]  /*01a0*/  LOP3.LUT R4, R19, 0x28, R0, 0xfe, !PT ;  /* 0x0000002813047812 */ /* 0x000fe400078efe00 */
[----:B------:R-:W-:-:S02]  /*01b0*/  LOP3.LUT R6, R19, 0x30, R0, 0xfe, !PT ;  /* 0x0000003013067812 */ /* 0x000fc400078efe00 */
[----:B------:R-:W-:Y:S02]  /*01c0*/  LOP3.LUT R7, R19, 0x38, R0, 0xfe, !PT ;  /* 0x0000003813077812 */ /* 0x000fe400078efe00 */
[----:B------:R-:W-:Y:S02]  /*01d0*/  ISETP.LT.AND P4, PT, R8, 0x900, !P0 ;  /* 0x000009000800780c */ /* 0x000fe40004781270 */
[----:B------:R-:W-:Y:S02]  /*01e0*/  ISETP.LT.AND P3, PT, R4, 0x900, !P0 ;  /* 0x000009000400780c */ /* 0x000fe40004761270 */
[----:B------:R-:W-:Y:S02]  /*01f0*/  ISETP.LT.AND P2, PT, R6, 0x900, !P0 ;  /* 0x000009000600780c */ /* 0x000fe40004741270 */
[----:B------:R-:W-:Y:S01]  /*0200*/  ISETP.LT.AND P0, PT, R7, 0x900, !P0 ;  /* 0x000009000700780c */ /* 0x000fe20004701270 */
[C---:B------:R-:W-:Y:S02]  /*0210*/  VIADD R7, R5.reuse, 0x90 ;  /* 0x0000009005077836 */ /* 0x040fe40000000000 */
[----:B------:R-:W-:-:S02]  /*0220*/  VIADD R9, R5, 0xd8 ;  /* 0x000000d805097836 */ /* 0x000fc40000000000 */
[C---:B------:R-:W-:Y:S02]  /*0230*/  VIADD R11, R5.reuse, 0x120 ;  /* 0x00000120050b7836 */ /* 0x040fe40000000000 */
[C---:B------:R-:W-:Y:S02]  /*0240*/  VIADD R13, R5.reuse, 0x168 ;  /* 0x00000168050d7836 */ /* 0x040fe40000000000 */
[C---:B------:R-:W-:Y:S02]  /*0250*/  VIADD R23, R5.reuse, 0x1b0 ;  /* 0x000001b005177836 */ /* 0x040fe40000000000 */
[C---:B------:R-:W-:Y:S02]  /*0260*/  VIADD R25, R5.reuse, 0x1f8 ;  /* 0x000001f805197836 */ /* 0x040fe40000000000 */
[----:B-1----:R-:W-:-:S04]  /*0270*/  IMAD.WIDE R2, R5, 0x4, R16 ;  /* 0x0000000405027825 */ /* 0x002fc800078e0210 */
[----:B------:R-:W-:-:S04]  /*0280*/  IMAD.WIDE R4, R7, 0x4, R16 ;  /* 0x0000000407047825 */ /* 0x000fc800078e0210 */
[----:B------:R-:W-:-:S04]  /*0290*/  IMAD.WIDE R6, R9, 0x4, R16 ;  /* 0x0000000409067825 */ /* 0x000fc800078e0210 */
[----:B------:R-:W-:Y:S01]  /*02a0*/  IMAD.WIDE R8, R11, 0x4, R16 ;  /* 0x000000040b087825 */ /* 0x000fe200078e0210 */
[----:B------:R-:W-:-:S03]  /*02b0*/  CS2R R20, SRZ ;  /* 0x0000000000147805 */ /* 0x000fc6000001ff00 */
[----:B------:R-:W-:-:S03]  /*02c0*/  IMAD.WIDE R10, R13, 0x4, R16 ;  /* 0x000000040d0a7825 */ /* 0x000fc600078e0210 */
[----:B------:R1:W3:Y:S01]  /*02d0*/  @P6 LDG.E.EL R20, desc[UR6][R4.64] ;  /* 0x0000000604146981 */ /* 0x0002e2000c2e1900 */
[--C-:B------:R-:W-:Y:S01]  /*02e0*/  IMAD.WIDE R12, R23, 0x4, R16.reuse ;  /* 0x00000004170c7825 */ /* 0x100fe200078e0210 */
[----:B------:R-:W-:Y:S02]  /*02f0*/  CS2R R22, SRZ ;  /* 0x0000000000167805 */ /* 0x000fe4000001ff00 */
[----:B------:R-:W4:Y:S01]  /*0300*/  @P5 LDG.E.EL R21, desc[UR6][R6.64] ;  /* 0x0000000606155981 */ /* 0x000f22000c2e1900 */
[----:B------:R-:W-:Y:S01]  /*0310*/  IMAD.WIDE R16, R25, 0x4, R16 ;  /* 0x0000000419107825 */ /* 0x000fe200078e0210 */
[----:B------:R-:W-:Y:S02]  /*0320*/  CS2R R24, SRZ ;  /* 0x0000000000187805 */ /* 0x000fe4000001ff00 */
[----:B------:R-:W5:Y:S01]  /*0330*/  @P4 LDG.E.EL R22, desc[UR6][R8.64] ;  /* 0x0000000608164981 */ /* 0x000f62000c2e1900 */
[----:B------:R-:W-:-:S03]  /*0340*/  IMAD.MOV.U32 R26, RZ, RZ, RZ ;  /* 0x000000ffff1a7224 */ /* 0x000fc600078e00ff */
[----:B------:R-:W5:Y:S04]  /*0350*/  @P3 LDG.E.EL R24, desc[UR6][R10.64] ;  /* 0x000000060a183981 */ /* 0x000f68000c2e1900 */
[----:B------:R1:W5:Y:S04]  /*0360*/  @P2 LDG.E.EL R23, desc[UR6][R12.64] ;  /* 0x000000060c172981 */ /* 0x000368000c2e1900 */
[----:B------:R1:W5:Y:S04]  /*0370*/  @P1 LDG.E.EL R26, desc[UR6][R2.64] ;  /* 0x00000006021a1981 */ /* 0x000368000c2e1900 */
[----:B------:R-:W5:Y:S01]  /*0380*/  @P0 LDG.E.EL R25, desc[UR6][R16.64] ;  /* 0x0000000610190981 */ /* 0x000f62000c2e1900 */
[----:B------:R-:W1:Y:S01]  /*0390*/  S2R R27, SR_TID.X ;  /* 0x00000000001b7919 */ /* 0x000e620000002100 */
[----:B------:R-:W1:Y:S01]  /*03a0*/  S2UR UR5, SR_CgaCtaId ;  /* 0x00000000000579c3 */ /* 0x000e620000008800 */
[----:B------:R-:W-:Y:S01]  /*03b0*/  UMOV UR4, 0x400 ;  /* 0x0000040000047882 */ /* 0x000fe20000000000 */
[----:B-1----:R-:W-:Y:S01]  /*03c0*/  IMAD.SHL.U32 R4, R27, 0x40, RZ ;  /* 0x000000401b047824 */ /* 0x002fe200078e00ff */
[----:B------:R-:W-:-:S04]  /*03d0*/  SHF.R.U32.HI R5, RZ, 0x4, R27 ;  /* 0x00000004ff057819 */ /* 0x000fc8000001161b */
[----:B------:R-:W-:Y:S02]  /*03e0*/  SGXT.U32 R5, R5, 0x3 ;  /* 0x000000030505781a */ /* 0x000fe40000000000 */
[----:B------:R-:W-:Y:S01]  /*03f0*/  LOP3.LUT R4, R4, 0x3c0, RZ, 0xc0, !PT ;  /* 0x000003c004047812 */ /* 0x000fe200078ec0ff */
[----:B0-----:R-:W-:-:S03]  /*0400*/  UPRMT UR4, UR5, 0x654, UR4 ;  /* 0x0000065405047896 */ /* 0x001fc60008000004 */
[----:B------:R-:W-:-:S04]  /*0410*/  LOP3.LUT R5, R4, R5, RZ, 0xfc, !PT ;  /* 0x0000000504057212 */ /* 0x000fc800078efcff */
[----:B------:R-:W-:-:S04]  /*0420*/  LEA.HI R5, R4, R5, RZ, 0x1c ;  /* 0x0000000504057211 */ /* 0x000fc800078fe0ff */
[----:B------:R-:W-:Y:S01]  /*0430*/  LEA R13, R5, UR4, 0x2 ;  /* 0x00000004050d7c11 */ /* 0x000fe2000f8e10ff */
[----:B------:R-:W-:Y:S01]  /*0440*/  IMAD.SHL.U32 R8, R27, 0x4, RZ ;  /* 0x000000041b087824 */ /* 0x000fe200078e00ff */
[----:B------:R-:W-:-:S04]  /*0450*/  SHF.R.U32.HI R2, RZ, 0x2, R27 ;  /* 0x00000002ff027819 */ /* 0x000fc8000001161b */
[----:B------:R-:W-:Y:S02]  /*0460*/  LOP3.LUT R8, R8, 0x1fc, RZ, 0xc0, !PT ;  /* 0x000001fc08087812 */ /* 0x000fe400078ec0ff */
[----:B------:R-:W-:-:S05]  /*0470*/  LOP3.LUT R3, R2, 0x1c, RZ, 0xc0, !PT ;  /* 0x0000001c02037812 */ /* 0x000fca00078ec0ff */
[----:B------:R-:W-:-:S05]  /*0480*/  IMAD.IADD R3, R8, 0x1, R3 ;  /* 0x0000000108037824 */ /* 0x000fca00078e0203 */
[----:B------:R-:W-:Y:S01]  /*0490*/  LEA R4, R3, UR4, 0x2 ;  /* 0x0000000403047c11 */ /* 0x000fe2000f8e10ff */
[----:B------:R-:W-:Y:S01]  /*04a0*/  IMAD.SHL.U32 R18, R18, 0x4, RZ ;  /* 0x0000000412127824 */ /* 0x000fe200078e00ff */
[----:B------:R-:W0:Y:S04]  /*04b0*/  LDC.64 R2, c[0x0][0x218] ;  /* 0x00008600ff027b82 */ /* 0x000e280000000a00 */
[----:B------:R-:W-:-:S05]  /*04c0*/  LOP3.LUT R18, R19, 0x3c, R18, 0xf8, !PT ;  /* 0x0000003c13127812 */ /* 0x000fca00078ef812 */
[----:B------:R-:W-:-:S05]  /*04d0*/  IMAD.HI R9, R18, 0x2aaaaaab, RZ ;  /* 0x2aaaaaab12097827 */ /* 0x000fca00078e02ff */
[----:B------:R-:W-:-:S04]  /*04e0*/  SHF.R.U32.HI R10, RZ, 0x1f, R9 ;  /* 0x0000001fff0a7819 */ /* 0x000fc80000011609 */
[----:B------:R-:W-:Y:S02]  /*04f0*/  LEA.HI.SX32 R11, R9, R10, 0x1e ;  /* 0x0000000a090b7211 */ /* 0x000fe400078ff2ff */
[----:B------:R-:W-:Y:S02]  /*0500*/  LOP3.LUT R10, R8, 0x200, RZ, 0xfc, !PT ;  /* 0x00000200080a7812 */ /* 0x000fe400078efcff */
[----:B------:R-:W-:Y:S01]  /*0510*/  ISETP.GE.AND P0, PT, R18, 0x900, PT ;  /* 0x000009001200780c */ /* 0x000fe20003f06270 */
[----:B------:R-:W-:Y:S01]  /*0520*/  IMAD R18, R11, -0x18, R18 ;  /* 0xffffffe80b127824 */ /* 0x000fe200078e0212 */
[----:B------:R-:W-:Y:S02]  /*0530*/  LOP3.LUT R9, R15, R0, RZ, 0xfc, !PT ;  /* 0x000000000f097212 */ /* 0x000fe400078efcff */
[----:B------:R-:W-:Y:S02]  /*0540*/  LOP3.LUT R0, R15, 0x8, R0, 0xfe, !PT ;  /* 0x000000080f007812 */ /* 0x000fe400078efe00 */
[----:B------:R-:W-:Y:S01]  /*0550*/  SHF.R.U32.HI R10, RZ, 0x4, R10 ;  /* 0x00000004ff0a7819 */ /* 0x000fe2000001160a */
[----:B------:R-:W-:Y:S01]  /*0560*/  IMAD R18, R11, 0xd8, R18 ;  /* 0x000000d80b127824 */ /* 0x000fe200078e0212 */
[----:B------:R-:W-:-:S02]  /*0570*/  ISETP.LT.AND P1, PT, R9, 0x9, !P0 ;  /* 0x000000090900780c */ /* 0x000fc40004721270 */
[----:B------:R-:W-:Y:S02]  /*0580*/  ISETP.LT.AND P0, PT, R0, 0x9, !P0 ;  /* 0x000000090000780c */ /* 0x000fe40004701270 */
[----:B------:R-:W-:Y:S01]  /*0590*/  LOP3.LUT R11, R10, 0x3c, RZ, 0xc0, !PT ;  /* 0x0000003c0a0b7812 */ /* 0x000fe200078ec0ff */
[----:B------:R-:W-:-:S04]  /*05a0*/  IMAD R9, R9, 0x18, R18 ;  /* 0x0000001809097824 */ /* 0x000fc800078e0212 */
[----:B------:R-:W-:Y:S02]  /*05b0*/  IMAD.IADD R11, R8, 0x1, R11 ;  /* 0x00000001080b7824 */ /* 0x000fe400078e020b */
[----:B0-----:R-:W-:-:S03]  /*05c0*/  IMAD.WIDE R8, R9, 0x4, R2 ;  /* 0x0000000409087825 */ /* 0x001fc600078e0202 */
[----:B------:R-:W-:Y:S01]  /*05d0*/  LEA R11, R11, UR4, 0x2 ;  /* 0x000000040b0b7c11 */ /* 0x000fe2000f8e10ff */
[----:B--2---:R-:W-:Y:S04]  /*05e0*/  STS [R13+0x20], R14 ;  /* 0x0000200e0d007388 */ /* 0x004fe80000000800 */
[----:B---3--:R-:W-:Y:S04]  /*05f0*/  STS [R13+0x40], R20 ;  /* 0x000040140d007388 */ /* 0x008fe80000000800 */
[----:B----4-:R-:W-:Y:S04]  /*0600*/  STS [R13+0x60], R21 ;  /* 0x000060150d007388 */ /* 0x010fe80000000800 */
[----:B-----5:R-:W-:Y:S04]  /*0610*/  STS [R13+0x80], R22 ;  /* 0x000080160d007388 */ /* 0x020fe80000000800 */
[----:B------:R-:W-:Y:S04]  /*0620*/  STS [R13+0xa0], R24 ;  /* 0x0000a0180d007388 */ /* 0x000fe80000000800 */
[----:B------:R-:W-:Y:S04]  /*0630*/  STS [R13+0xc0], R23 ;  /* 0x0000c0170d007388 */ /* 0x000fe80000000800 */
[----:B------:R-:W-:Y:S04]  /*0640*/  STS [R13], R26 ;  /* 0x0000001a0d007388 */ /* 0x000fe80000000800 */
[----:B------:R-:W-:Y:S01]  /*0650*/  STS [R13+0xe0], R25 ;  /* 0x0000e0190d007388 */ /* 0x000fe20000000800 */
[----:B------:R-:W-:Y:S06]  /*0660*/  BAR.SYNC.DEFER_BLOCKING 0x0 ;  /* 0x0000000000007b1d */ /* 0x000fec0000010000 */
[----:B------:R-:W0:Y:S04]  /*0670*/  LDS.128 R4, [R4] ;  /* 0x0000000004047984 */ /* 0x000e280000000c00 */
[----:B0-----:R0:W-:Y:S02]  /*0680*/  @P1 STG.E.128 desc[UR6][R8.64], R4 ;  /* 0x0000000408001986 */ /* 0x0011e4000c101d06 */
[----:B0-----:R-:W-:Y:S05]  /*0690*/  @!P0 EXIT ;  /* 0x000000000000894d */ /* 0x001fea0003800000 */
[----:B0-----:R-:W0:Y:S01]  /*06a0*/  LDS.128 R8, [R11+0x800] ;  /* 0x000800000b087984 */ /* 0x001e220000000c00 */
[----:B------:R-:W-:-:S04]  /*06b0*/  IMAD R5, R0, 0x18, R18 ;  /* 0x0000001800057824 */ /* 0x000fc800078e0212 */
[----:B------:R-:W-:-:S05]  /*06c0*/  IMAD.WIDE R2, R5, 0x4, R2 ;  /* 0x0000000405027825 */ /* 0x000fca00078e0202 */
[----:B0-----:R-:W-:Y:S01]  /*06d0*/  STG.E.128 desc[UR6][R2.64], R8 ;  /* 0x0000000802007986 */ /* 0x001fe2000c101d06 */
[----:B------:R-:W-:Y:S05]  /*06e0*/  EXIT ;  /* 0x000000000000794d */ /* 0x000fea0003800000 */
.L_x_0:
[----:B------:R-:W-:-:S00]  /*06f0*/  BRA `(.L_x_0) ;  /* 0xfffffffc00fc7947 */ /* 0x000fc0000383ffff */
[----:B------:R-:W-:-:S00]  /*0700*/  NOP ;  /* 0x0000000000007918 */ /* 0x000fc00000000000 */
[----:B------:R-:W-:-:S00]  /*0710*/  NOP ;  /* 0x0000000000007918 */ /* 0x000fc00000000000 */
[----:B------:R-:W-:-:S00]  /*0720*/  NOP ;  /* 0x0000000000007918 */ /* 0x000fc00000000000 */
[----:B------:R-:W-:-:S00]  /*0730*/  NOP ;  /* 0x0000000000007918 */ /* 0x000fc00000000000 */
[----:B------:R-:W-:-:S00]  /*0740*/  NOP ;  /* 0x0000000000007918 */ /* 0x000fc00000000000 */
[----:B------:R-:W-:-:S00]  /*0750*/  NOP ;  /* 0x0000000000007918 */ /* 0x000fc00000000000 */
[----:B------:R-:W-:-:S00]  /*0760*/  NOP ;  /* 0x0000000000007918 */ /* 0x000fc00000000000 */
[----:B------:R-:W-:-:S00]  /*0770*/  NOP ;  /* 0x0000000000007918 */ /* 0x000fc00000000000 */
.L_x_1:


//--------------------- .nv.shared.triton_poi_fused_2 --------------------------
	.section	.nv.shared.triton_poi_fused_2,"aw",@nobits
	.sectionflags	@""
	.align	16
	.zero		1024


//--------------------- .nv.constant0.triton_poi_fused_2 --------------------------
	.section	.nv.constant0.triton_poi_fused_2,"a",@progbits
	.sectionflags	@""
	.align	4
.nv.constant0.triton_poi_fused_2:
	.zero		552
